	.headerflags	@"EF_CUDA_TEXMODE_UNIFIED EF_CUDA_64BIT_ADDRESS EF_CUDA_ACCELERATORS EF_CUDA_SM90 EF_CUDA_VIRTUAL_SM(EF_CUDA_SM90)"
	.elftype	@"ET_EXEC"


//--------------------- .nv.info                  --------------------------
	.section	.nv.info,"",@"SHT_CUDA_INFO"
	.align	4


	//----- nvinfo : EIATTR_REGCOUNT
	.align		4
        /*0000*/ 	.byte	0x04, 0x2f
        /*0002*/ 	.short	(.L_1 - .L_0)
	.align		4
.L_0:
        /*0004*/ 	.word	index@(triton_per_fused__to_copy_max_min_0)
        /*0008*/ 	.word	0x00000012


	//----- nvinfo : EIATTR_MIN_STACK_SIZE
	.align		4
.L_1:
        /*000c*/ 	.byte	0x04, 0x12
        /*000e*/ 	.short	(.L_3 - .L_2)
	.align		4
.L_2:
        /*0010*/ 	.word	index@(triton_per_fused__to_copy_max_min_0)
        /*0014*/ 	.word	0x00000000


	//----- nvinfo : EIATTR_FRAME_SIZE
	.align		4
.L_3:
        /*0018*/ 	.byte	0x04, 0x11
        /*001a*/ 	.short	(.L_5 - .L_4)
	.align		4
.L_4:
        /*001c*/ 	.word	index@(triton_per_fused__to_copy_max_min_0)
        /*0020*/ 	.word	0x00000000


	//----- nvinfo : EIATTR_MIN_STACK_SIZE
	.align		4
.L_5:
        /*0024*/ 	.byte	0x04, 0x12
        /*0026*/ 	.short	(.L_7 - .L_6)
	.align		4
.L_6:
        /*0028*/ 	.word	index@(triton_per_fused__to_copy_max_min_0)
        /*002c*/ 	.word	0x00000000
.L_7:


//--------------------- .nv.info.triton_per_fused__to_copy_max_min_0 --------------------------
	.section	.nv.info.triton_per_fused__to_copy_max_min_0,"",@"SHT_CUDA_INFO"
	.sectionflags	@""
	.align	4


	//----- nvinfo : EIATTR_CUDA_API_VERSION
	.align		4
        /*0000*/ 	.byte	0x04, 0x37
        /*0002*/ 	.short	(.L_9 - .L_8)
.L_8:
        /*0004*/ 	.word	0x0000007c


	//----- nvinfo : EIATTR_KPARAM_INFO
	.align		4
.L_9:
        /*0008*/ 	.byte	0x04, 0x17
        /*000a*/ 	.short	(.L_11 - .L_10)
.L_10:
        /*000c*/ 	.word	0x00000000
        /*0010*/ 	.short	0x0003
        /*0012*/ 	.short	0x0014
        /*0014*/ 	.byte	0x00, 0xf0, 0x11, 0x00


	//----- nvinfo : EIATTR_KPARAM_INFO
	.align		4
.L_11:
        /*0018*/ 	.byte	0x04, 0x17
        /*001a*/ 	.short	(.L_13 - .L_12)
.L_12:
        /*001c*/ 	.word	0x00000000
        /*0020*/ 	.short	0x0002
        /*0022*/ 	.short	0x0010
        /*0024*/ 	.byte	0x00, 0xf0, 0x11, 0x00


	//----- nvinfo : EIATTR_KPARAM_INFO
	.align		4
.L_13:
        /*0028*/ 	.byte	0x04, 0x17
        /*002a*/ 	.short	(.L_15 - .L_14)
.L_14:
        /*002c*/ 	.word	0x00000000
        /*0030*/ 	.short	0x0001
        /*0032*/ 	.short	0x0008
        /*0034*/ 	.byte	0x00, 0xf4, 0x21, 0x00


	//----- nvinfo : EIATTR_KPARAM_INFO
	.align		4
.L_15:
        /*0038*/ 	.byte	0x04, 0x17
        /*003a*/ 	.short	(.L_17 - .L_16)
.L_16:
        /*003c*/ 	.word	0x00000000
        /*0040*/ 	.short	0x0000
        /*0042*/ 	.short	0x0000
        /*0044*/ 	.byte	0x00, 0xf4, 0x21, 0x00


	//----- nvinfo : EIATTR_SPARSE_MMA_MASK
	.align		4
.L_17:
        /*0048*/ 	.byte	0x03, 0x50
        /*004a*/ 	.short	0x0000


	//----- nvinfo : EIATTR_MAXREG_COUNT
	.align		4
        /*004c*/ 	.byte	0x03, 0x1b
        /*004e*/ 	.short	0x00ff


	//----- nvinfo : EIATTR_COOP_GROUP_MASK_REGIDS
	.align		4
        /*0050*/ 	.byte	0x04, 0x29
        /*0052*/ 	.short	(.L_19 - .L_18)


	//   ....[0]....
.L_18:
        /*0054*/ 	.word	0xffffffff


	//   ....[1]....
        /*0058*/ 	.word	0xffffffff


	//   ....[2]....
        /*005c*/ 	.word	0xffffffff


	//   ....[3]....
        /*0060*/ 	.word	0xffffffff


	//   ....[4]....
        /*0064*/ 	.word	0xffffffff


	//   ....[5]....
        /*0068*/ 	.word	0xffffffff


	//   ....[6]....
        /*006c*/ 	.word	0xffffffff


	//   ....[7]....
        /*0070*/ 	.word	0xffffffff


	//   ....[8]....
        /*0074*/ 	.word	0xffffffff


	//   ....[9]....
        /*0078*/ 	.word	0xffffffff


	//   ....[10]....
        /*007c*/ 	.word	0xffffffff


	//   ....[11]....
        /*0080*/ 	.word	0xffffffff


	//----- nvinfo : EIATTR_COOP_GROUP_INSTR_OFFSETS
	.align		4
.L_19:
        /*0084*/ 	.byte	0x04, 0x28
        /*0086*/ 	.short	(.L_21 - .L_20)


	//   ....[0]....
.L_20:
        /*0088*/ 	.word	0x000004f0


	//   ....[1]....
        /*008c*/ 	.word	0x00000500


	//   ....[2]....
        /*0090*/ 	.word	0x00000540


	//   ....[3]....
        /*0094*/ 	.word	0x00000590


	//   ....[4]....
        /*0098*/ 	.word	0x000005d0


	//   ....[5]....
        /*009c*/ 	.word	0x00000620


	//   ....[6]....
        /*00a0*/ 	.word	0x00000660


	//   ....[7]....
        /*00a4*/ 	.word	0x000006c0


	//   ....[8]....
        /*00a8*/ 	.word	0x00000700


	//   ....[9]....
        /*00ac*/ 	.word	0x000007a0


	//   ....[10]....
        /*00b0*/ 	.word	0x000007e0


	//   ....[11]....
        /*00b4*/ 	.word	0x000008d0


	//----- nvinfo : EIATTR_EXIT_INSTR_OFFSETS
	.align		4
.L_21:
        /*00b8*/ 	.byte	0x04, 0x1c
        /*00ba*/ 	.short	(.L_23 - .L_22)


	//   ....[0]....
.L_22:
        /*00bc*/ 	.word	0x00000980


	//   ....[1]....
        /*00c0*/ 	.word	0x000009b0


	//----- nvinfo : EIATTR_REQNTID
	.align		4
.L_23:
        /*00c4*/ 	.byte	0x04, 0x10
        /*00c6*/ 	.short	(.L_25 - .L_24)
.L_24:
        /*00c8*/ 	.word	0x00000040
        /*00cc*/ 	.word	0x00000001
        /*00d0*/ 	.word	0x00000001


	//----- nvinfo : EIATTR_CBANK_PARAM_SIZE
	.align		4
.L_25:
        /*00d4*/ 	.byte	0x03, 0x19
        /*00d6*/ 	.short	0x0018


	//----- nvinfo : EIATTR_PARAM_CBANK
	.align		4
        /*00d8*/ 	.byte	0x04, 0x0a
        /*00da*/ 	.short	(.L_27 - .L_26)
	.align		4
.L_26:
        /*00dc*/ 	.word	index@(.nv.constant0.triton_per_fused__to_copy_max_min_0)
        /*00e0*/ 	.short	0x0210
        /*00e2*/ 	.short	0x0018


	//----- nvinfo : EIATTR_SW_WAR
	.align		4
.L_27:
        /*00e4*/ 	.byte	0x04, 0x36
        /*00e6*/ 	.short	(.L_29 - .L_28)
.L_28:
        /*00e8*/ 	.word	0x00000008
.L_29:


//--------------------- .nv.callgraph             --------------------------
	.section	.nv.callgraph,"",@"SHT_CUDA_CALLGRAPH"
	.align	4
	.sectionentsize	8
	.align		4
        /*0000*/ 	.word	0x00000000
	.align		4
        /*0004*/ 	.word	0xffffffff
	.align		4
        /*0008*/ 	.word	0x00000000
	.align		4
        /*000c*/ 	.word	0xfffffffe
	.align		4
        /*0010*/ 	.word	0x00000000
	.align		4
        /*0014*/ 	.word	0xfffffffd
	.align		4
        /*0018*/ 	.word	0x00000000
	.align		4
        /*001c*/ 	.word	0xfffffffc


//--------------------- .text.triton_per_fused__to_copy_max_min_0 --------------------------
	.section	.text.triton_per_fused__to_copy_max_min_0,"ax",@progbits
	.sectionflags	@"SHF_BARRIERS=1"
	.align	128
        .global         triton_per_fused__to_copy_max_min_0
        .type           triton_per_fused__to_copy_max_min_0,@function
        .size           triton_per_fused__to_copy_max_min_0,(.L_x_1 - triton_per_fused__to_copy_max_min_0)
        .other          triton_per_fused__to_copy_max_min_0,@"STO_CUDA_ENTRY STV_DEFAULT"
triton_per_fused__to_copy_max_min_0:
.text.triton_per_fused__to_copy_max_min_0:
[----:B------:R-:W0:Y:S02]  /*0000*/  LDC R1, c[0x0][0x28] ;  /* 0x00000a00ff017b82 */ /* 0x000e240000000800 */
[----:B------:R-:W1:Y:S01]  /*0010*/  S2R R11, SR_TID.X ;  /* 0x00000000000b7919 */ /* 0x000e620000002100 */
[----:B------:R-:W-:Y:S01]  /*0020*/  ULDC.64 UR6, c[0x0][0x208] ;  /* 0x0000820000067ab9 */ /* 0x000fe20000000a00 */
[----:B------:R-:W2:Y:S01]  /*0030*/  S2R R2, SR_CTAID.X ;  /* 0x0000000000027919 */ /* 0x000ea20000002500 */
[----:B-1----:R-:W-:Y:S02]  /*0040*/  LOP3.LUT R0, R11, 0x3f, RZ, 0xc0, !PT ;  /* 0x0000003f0b007812 */ /* 0x002fe400078ec0ff */
[----:B--2---:R-:W-:-:S03]  /*0050*/  SHF.R.S32.HI R5, RZ, 0x1f, R2 ;  /* 0x0000001fff057819 */ /* 0x004fc60000011402 */
[----:B------:R-:W-:Y:S01]  /*0060*/  IMAD R7, R0, 0x56, RZ ;  /* 0x0000005600077824 */ /* 0x000fe200078e02ff */
[----:B------:R-:W-:Y:S01]  /*0070*/  ISETP.GE.AND P0, PT, R2, 0x40, PT ;  /* 0x000000400200780c */ /* 0x000fe20003f06270 */
[----:B------:R-:W-:Y:S01]  /*0080*/  IMAD R9, R0, 0x5556, RZ ;  /* 0x0000555600097824 */ /* 0x000fe200078e02ff */
[----:B------:R-:W-:Y:S02]  /*0090*/  LEA.HI R6, R5, R2, RZ, 0x4 ;  /* 0x0000000205067211 */ /* 0x000fe400078f20ff */
[----:B------:R-:W-:Y:S02]  /*00a0*/  LOP3.LUT R7, R7, 0xffff, RZ, 0xc0, !PT ;  /* 0x0000ffff07077812 */ /* 0x000fe400078ec0ff */
[C---:B------:R-:W-:Y:S01]  /*00b0*/  LOP3.LUT R5, R6.reuse, 0xfffffff0, RZ, 0xc0, !PT ;  /* 0xfffffff006057812 */ /* 0x040fe200078ec0ff */
[----:B------:R-:W-:Y:S01]  /*00c0*/  IMAD.SHL.U32 R6, R6, 0x4, RZ ;  /* 0x0000000406067824 */ /* 0x000fe200078e00ff */
[----:B------:R-:W-:Y:S02]  /*00d0*/  SHF.R.U32.HI R7, RZ, 0x8, R7 ;  /* 0x00000008ff077819 */ /* 0x000fe40000011607 */
[----:B------:R-:W-:Y:S01]  /*00e0*/  SHF.R.U32.HI R9, RZ, 0x10, R9 ;  /* 0x00000010ff097819 */ /* 0x000fe20000011609 */
[----:B------:R-:W-:Y:S01]  /*00f0*/  IMAD.IADD R5, R2, 0x1, -R5 ;  /* 0x0000000102057824 */ /* 0x000fe200078e0a05 */
[----:B------:R-:W-:-:S02]  /*0100*/  LOP3.LUT R8, R7, 0xffff, RZ, 0xc0, !PT ;  /* 0x0000ffff07087812 */ /* 0x000fc400078ec0ff */
[----:B------:R-:W-:Y:S02]  /*0110*/  ISETP.LT.U32.AND P1, PT, R0, 0x24, !P0 ;  /* 0x000000240000780c */ /* 0x000fe40004721070 */
[----:B------:R-:W-:Y:S01]  /*0120*/  PRMT R12, R5, 0x8880, RZ ;  /* 0x00008880050c7816 */ /* 0x000fe200000000ff */
[----:B------:R-:W-:Y:S01]  /*0130*/  IMAD R10, R8, 0x5556, RZ ;  /* 0x00005556080a7824 */ /* 0x000fe200078e02ff */
[----:B------:R-:W-:Y:S02]  /*0140*/  LOP3.LUT R6, R6, 0xffffffc0, RZ, 0xc0, !PT ;  /* 0xffffffc006067812 */ /* 0x000fe400078ec0ff */
[----:B------:R-:W-:Y:S02]  /*0150*/  PRMT R8, R12, 0x7710, RZ ;  /* 0x000077100c087816 */ /* 0x000fe400000000ff */
[----:B------:R-:W-:Y:S02]  /*0160*/  SHF.R.U32.HI R10, RZ, 0x10, R10 ;  /* 0x00000010ff0a7819 */ /* 0x000fe4000001160a */
[----:B------:R-:W-:-:S02]  /*0170*/  SHF.R.U32.HI R8, RZ, 0xd, R8 ;  /* 0x0000000dff087819 */ /* 0x000fc40000011608 */
[----:B------:R-:W-:Y:S02]  /*0180*/  PRMT R12, R10, 0x9910, RZ ;  /* 0x000099100a0c7816 */ /* 0x000fe400000000ff */
[----:B------:R-:W-:Y:S02]  /*0190*/  LOP3.LUT R8, R8, 0x3, RZ, 0xc0, !PT ;  /* 0x0000000308087812 */ /* 0x000fe400078ec0ff */
[----:B------:R-:W-:Y:S01]  /*01a0*/  PRMT R10, R9, 0x9910, RZ ;  /* 0x00009910090a7816 */ /* 0x000fe200000000ff */
[----:B------:R-:W-:Y:S02]  /*01b0*/  IMAD R12, R12, 0x3, RZ ;  /* 0x000000030c0c7824 */ /* 0x000fe400078e02ff */
[----:B------:R-:W-:Y:S02]  /*01c0*/  IMAD.IADD R8, R5, 0x1, R8 ;  /* 0x0000000105087824 */ /* 0x000fe400078e0208 */
[----:B------:R-:W-:Y:S02]  /*01d0*/  IMAD R10, R10, 0x3, RZ ;  /* 0x000000030a0a7824 */ /* 0x000fe400078e02ff */
[----:B------:R-:W-:Y:S01]  /*01e0*/  IMAD.MOV R14, RZ, RZ, -R12 ;  /* 0x000000ffff0e7224 */ /* 0x000fe200078e0a0c */
[----:B------:R-:W-:Y:S01]  /*01f0*/  LOP3.LUT R9, R8, 0xfc, RZ, 0xc0, !PT ;  /* 0x000000fc08097812 */ /* 0x000fe200078ec0ff */
[----:B------:R-:W-:-:S03]  /*0200*/  IMAD.MOV R13, RZ, RZ, -R10 ;  /* 0x000000ffff0d7224 */ /* 0x000fc600078e0a0a */
[----:B------:R-:W-:Y:S01]  /*0210*/  PRMT R10, R14, 0x7710, RZ ;  /* 0x000077100e0a7816 */ /* 0x000fe200000000ff */
[----:B------:R-:W-:Y:S01]  /*0220*/  IMAD.MOV R12, RZ, RZ, -R9 ;  /* 0x000000ffff0c7224 */ /* 0x000fe200078e0a09 */
[----:B------:R-:W-:Y:S02]  /*0230*/  PRMT R9, R13, 0x7710, RZ ;  /* 0x000077100d097816 */ /* 0x000fe400000000ff */
[----:B------:R-:W-:Y:S01]  /*0240*/  PRMT R13, R8, 0x8880, RZ ;  /* 0x00008880080d7816 */ /* 0x000fe200000000ff */
[----:B------:R-:W-:Y:S01]  /*0250*/  IMAD.IADD R8, R7, 0x1, R10 ;  /* 0x0000000107087824 */ /* 0x000fe200078e020a */
[----:B------:R-:W-:Y:S01]  /*0260*/  PRMT R12, R12, 0x7710, RZ ;  /* 0x000077100c0c7816 */ /* 0x000fe200000000ff */
[----:B------:R-:W-:Y:S02]  /*0270*/  IMAD.IADD R7, R0, 0x1, R9 ;  /* 0x0000000100077824 */ /* 0x000fe400078e0209 */
[----:B------:R-:W-:Y:S02]  /*0280*/  IMAD.MOV.U32 R10, RZ, RZ, R13 ;  /* 0x000000ffff0a7224 */ /* 0x000fe400078e000d */
[----:B------:R-:W-:Y:S01]  /*0290*/  IMAD.IADD R9, R5, 0x1, R12 ;  /* 0x0000000105097824 */ /* 0x000fe200078e020c */
[----:B------:R-:W-:Y:S01]  /*02a0*/  LOP3.LUT R14, R7, 0xffff, RZ, 0xc0, !PT ;  /* 0x0000ffff070e7812 */ /* 0x000fe200078ec0ff */
[----:B------:R-:W-:Y:S01]  /*02b0*/  IMAD.SHL.U32 R12, R8, 0x100, RZ ;  /* 0x00000100080c7824 */ /* 0x000fe200078e00ff */
[----:B------:R-:W-:-:S02]  /*02c0*/  LEA.HI.SX32 R8, R10, 0xffffffff, 0x1e ;  /* 0xffffffff0a087811 */ /* 0x000fc400078ff2ff */
[----:B------:R-:W-:Y:S02]  /*02d0*/  LOP3.LUT R9, R9, 0xffff, RZ, 0xc0, !PT ;  /* 0x0000ffff09097812 */ /* 0x000fe400078ec0ff */
[----:B------:R-:W-:Y:S02]  /*02e0*/  LOP3.LUT R10, R7, 0xffff, R12, 0xc8, !PT ;  /* 0x0000ffff070a7812 */ /* 0x000fe400078ec80c */
[----:B------:R-:W-:Y:S02]  /*02f0*/  PRMT R8, R8, 0x9910, RZ ;  /* 0x0000991008087816 */ /* 0x000fe400000000ff */
[----:B------:R-:W-:Y:S02]  /*0300*/  SHF.R.U32.HI R10, RZ, 0x8, R10 ;  /* 0x00000008ff0a7819 */ /* 0x000fe4000001160a */
[----:B------:R-:W-:Y:S02]  /*0310*/  PRMT R9, R9, 0x8880, RZ ;  /* 0x0000888009097816 */ /* 0x000fe400000000ff */
[----:B------:R-:W-:Y:S01]  /*0320*/  LOP3.LUT R13, R10, 0xffff, RZ, 0xc0, !PT ;  /* 0x0000ffff0a0d7812 */ /* 0x000fe200078ec0ff */
[----:B------:R-:W-:Y:S01]  /*0330*/  IMAD R10, R0, 0x39, RZ ;  /* 0x00000039000a7824 */ /* 0x000fe200078e02ff */
[----:B------:R-:W-:-:S02]  /*0340*/  IADD3 R14, R14, -0x1, R9 ;  /* 0xffffffff0e0e7810 */ /* 0x000fc40007ffe009 */
[----:B------:R-:W-:Y:S01]  /*0350*/  LOP3.LUT R12, R12, 0xffff, RZ, 0xc0, !PT ;  /* 0x0000ffff0c0c7812 */ /* 0x000fe200078ec0ff */
[----:B------:R-:W-:Y:S01]  /*0360*/  IMAD.IADD R13, R8, 0x1, R13 ;  /* 0x00000001080d7824 */ /* 0x000fe200078e020d */
[----:B------:R-:W-:Y:S01]  /*0370*/  LOP3.LUT R15, R10, 0xffff, RZ, 0xc0, !PT ;  /* 0x0000ffff0a0f7812 */ /* 0x000fe200078ec0ff */
[----:B------:R-:W1:Y:S01]  /*0380*/  LDC.64 R8, c[0x0][0x218] ;  /* 0x00008600ff087b82 */ /* 0x000e620000000a00 */
[----:B------:R-:W-:Y:S01]  /*0390*/  VIADD R10, R7, 0xfffffffb ;  /* 0xfffffffb070a7836 */ /* 0x000fe20000000000 */
[----:B------:R-:W-:Y:S02]  /*03a0*/  SHF.R.U32.HI R12, RZ, 0x6, R12 ;  /* 0x00000006ff0c7819 */ /* 0x000fe4000001160c */
[----:B------:R-:W-:Y:S02]  /*03b0*/  SHF.R.U32.HI R7, RZ, 0x5, R15 ;  /* 0x00000005ff077819 */ /* 0x000fe4000001160f */
[----:B------:R-:W-:Y:S02]  /*03c0*/  PRMT R10, R10, 0x9910, RZ ;  /* 0x000099100a0a7816 */ /* 0x000fe400000000ff */
[----:B------:R-:W-:-:S02]  /*03d0*/  LOP3.LUT R7, R7, 0x70, RZ, 0xc0, !PT ;  /* 0x0000007007077812 */ /* 0x000fc400078ec0ff */
[----:B------:R-:W-:Y:S02]  /*03e0*/  LOP3.LUT R12, R12, 0xffff, RZ, 0xc0, !PT ;  /* 0x0000ffff0c0c7812 */ /* 0x000fe400078ec0ff */
[----:B------:R-:W-:Y:S02]  /*03f0*/  LOP3.LUT R13, R13, R14, RZ, 0xfc, !PT ;  /* 0x0000000e0d0d7212 */ /* 0x000fe400078efcff */
[----:B------:R-:W-:Y:S02]  /*0400*/  IADD3 R7, R12, R10, R7 ;  /* 0x0000000a0c077210 */ /* 0x000fe40007ffe007 */
[----:B------:R-:W-:Y:S02]  /*0410*/  ISETP.LT.U32.AND P2, PT, R13, 0x4, P1 ;  /* 0x000000040d00780c */ /* 0x000fe40000f41070 */
[----:B------:R-:W-:Y:S01]  /*0420*/  IADD3 R7, R6, R7, R5 ;  /* 0x0000000706077210 */ /* 0x000fe20007ffe005 */
[----:B------:R-:W-:-:S04]  /*0430*/  IMAD.MOV.U32 R5, RZ, RZ, RZ ;  /* 0x000000ffff057224 */ /* 0x000fc800078e00ff */
[----:B-1----:R-:W-:-:S06]  /*0440*/  IMAD.WIDE R8, R7, 0x4, R8 ;  /* 0x0000000407087825 */ /* 0x002fcc00078e0208 */
[----:B------:R-:W2:Y:S01]  /*0450*/  @P2 LDG.E R5, desc[UR6][R8.64] ;  /* 0x0000000608052981 */ /* 0x000ea2000c1e1900 */
[----:B------:R-:W1:Y:S01]  /*0460*/  S2UR UR5, SR_CgaCtaId ;  /* 0x00000000000579c3 */ /* 0x000e620000008800 */
[----:B------:R-:W-:Y:S01]  /*0470*/  UMOV UR4, 0x400 ;  /* 0x0000040000047882 */ /* 0x000fe20000000000 */
[----:B------:R-:W-:Y:S02]  /*0480*/  SHF.R.U32.HI R7, RZ, 0x3, R11 ;  /* 0x00000003ff077819 */ /* 0x000fe4000001160b */
[----:B------:R-:W-:Y:S01]  /*0490*/  ISETP.EQ.AND P0, PT, R0, RZ, !P0 ;  /* 0x000000ff0000720c */ /* 0x000fe20004702270 */
[----:B-1----:R-:W-:Y:S01]  /*04a0*/  UPRMT UR4, UR5, 0x654, UR4 ;  /* 0x0000065405047896 */ /* 0x002fe20008000004 */
[----:B--2---:R-:W-:-:S04]  /*04b0*/  SEL R13, R5, RZ, P2 ;  /* 0x000000ff050d7207 */ /* 0x004fc80001000000 */
[C---:B------:R-:W-:Y:S02]  /*04c0*/  FSEL R5, R13.reuse, +INF , P1 ;  /* 0x7f8000000d057808 */ /* 0x040fe40000800000 */
[----:B------:R-:W-:Y:S02]  /*04d0*/  FSEL R13, R13, -INF , P1 ;  /* 0xff8000000d0d7808 */ /* 0x000fe40000800000 */
[C---:B------:R-:W-:Y:S01]  /*04e0*/  FSETP.NAN.AND P2, PT, R5.reuse, R5, PT ;  /* 0x000000050500720b */ /* 0x040fe20003f48000 */
[----:B------:R-:W1:Y:S04]  /*04f0*/  SHFL.BFLY PT, R6, R5, 0x10, 0x1f ;  /* 0x0e001f0005067f89 */ /* 0x000e6800000e0000 */
[----:B------:R-:W-:Y:S01]  /*0500*/  SHFL.BFLY PT, R8, R13, 0x10, 0x1f ;  /* 0x0e001f000d087f89 */ /* 0x000fe200000e0000 */
[----:B-1----:R-:W-:-:S13]  /*0510*/  FSETP.GEU.AND P3, PT, R5, R6, PT ;  /* 0x000000060500720b */ /* 0x002fda0003f6e000 */
[----:B------:R-:W-:-:S04]  /*0520*/  @P3 FSEL R5, R5, R6, P2 ;  /* 0x0000000605053208 */ /* 0x000fc80001000000 */
[C---:B------:R-:W-:Y:S01]  /*0530*/  FSETP.NAN.AND P2, PT, R5.reuse, R5, PT ;  /* 0x000000050500720b */ /* 0x040fe20003f48000 */
[----:B------:R-:W1:Y:S02]  /*0540*/  SHFL.BFLY PT, R6, R5, 0x8, 0x1f ;  /* 0x0d001f0005067f89 */ /* 0x000e6400000e0000 */
[----:B-1----:R-:W-:-:S13]  /*0550*/  FSETP.GEU.AND P3, PT, R5, R6, PT ;  /* 0x000000060500720b */ /* 0x002fda0003f6e000 */
[----:B------:R-:W-:Y:S02]  /*0560*/  @P3 FSEL R5, R5, R6, P2 ;  /* 0x0000000605053208 */ /* 0x000fe40001000000 */
[----:B------:R-:W-:Y:S02]  /*0570*/  FSETP.NAN.AND P3, PT, R13, R13, PT ;  /* 0x0000000d0d00720b */ /* 0x000fe40003f68000 */
[----:B------:R-:W-:Y:S01]  /*0580*/  FSETP.NAN.AND P1, PT, R5, R5, PT ;  /* 0x000000050500720b */ /* 0x000fe20003f28000 */
[----:B------:R-:W1:Y:S01]  /*0590*/  SHFL.BFLY PT, R6, R5, 0x4, 0x1f ;  /* 0x0c801f0005067f89 */ /* 0x000e6200000e0000 */
[----:B------:R-:W-:-:S09]  /*05a0*/  FSETP.GT.AND P2, PT, R13, R8, PT ;  /* 0x000000080d00720b */ /* 0x000fd20003f44000 */
[----:B------:R-:W-:-:S04]  /*05b0*/  @!P3 FSEL R13, R13, R8, P2 ;  /* 0x000000080d0db208 */ /* 0x000fc80001000000 */
[----:B------:R-:W-:Y:S01]  /*05c0*/  FSETP.NAN.AND P3, PT, R13, R13, PT ;  /* 0x0000000d0d00720b */ /* 0x000fe20003f68000 */
[----:B------:R-:W2:Y:S01]  /*05d0*/  SHFL.BFLY PT, R8, R13, 0x8, 0x1f ;  /* 0x0d001f000d087f89 */ /* 0x000ea200000e0000 */
[----:B-1----:R-:W-:-:S13]  /*05e0*/  FSETP.GEU.AND P4, PT, R5, R6, PT ;  /* 0x000000060500720b */ /* 0x002fda0003f8e000 */
[----:B------:R-:W-:Y:S02]  /*05f0*/  @P4 FSEL R5, R5, R6, P1 ;  /* 0x0000000605054208 */ /* 0x000fe40000800000 */
[-C--:B--2---:R-:W-:Y:S02]  /*0600*/  FSETP.GT.AND P2, PT, R13, R8.reuse, PT ;  /* 0x000000080d00720b */ /* 0x084fe40003f44000 */
[----:B------:R-:W-:Y:S01]  /*0610*/  FSETP.NAN.AND P1, PT, R5, R5, PT ;  /* 0x000000050500720b */ /* 0x000fe20003f28000 */
[----:B------:R-:W1:Y:S10]  /*0620*/  SHFL.BFLY PT, R6, R5, 0x2, 0x1f ;  /* 0x0c401f0005067f89 */ /* 0x000e7400000e0000 */
[----:B------:R-:W-:-:S02]  /*0630*/  @!P2 FSEL R13, R13, R8, P3 ;  /* 0x000000080d0da208 */ /* 0x000fc40001800000 */
[C---:B------:R-:W-:Y:S02]  /*0640*/  LOP3.LUT P2, RZ, R11.reuse, 0x1f, RZ, 0xc0, !PT ;  /* 0x0000001f0bff7812 */ /* 0x040fe4000784c0ff */
[----:B------:R-:W-:Y:S01]  /*0650*/  ISETP.GE.AND P3, PT, R11, 0x2, PT ;  /* 0x000000020b00780c */ /* 0x000fe20003f66270 */
[----:B------:R-:W2:Y:S01]  /*0660*/  SHFL.BFLY PT, R8, R13, 0x4, 0x1f ;  /* 0x0c801f000d087f89 */ /* 0x000ea200000e0000 */
[----:B------:R-:W-:Y:S02]  /*0670*/  FSETP.NAN.AND P5, PT, R13, R13, PT ;  /* 0x0000000d0d00720b */ /* 0x000fe40003fa8000 */
[----:B-1----:R-:W-:-:S13]  /*0680*/  FSETP.GEU.AND P4, PT, R5, R6, PT ;  /* 0x000000060500720b */ /* 0x002fda0003f8e000 */
[----:B------:R-:W-:Y:S02]  /*0690*/  @P4 FSEL R5, R5, R6, P1 ;  /* 0x0000000605054208 */ /* 0x000fe40000800000 */
[-C--:B--2---:R-:W-:Y:S02]  /*06a0*/  FSETP.GT.AND P4, PT, R13, R8.reuse, PT ;  /* 0x000000080d00720b */ /* 0x084fe40003f84000 */
[----:B------:R-:W-:Y:S01]  /*06b0*/  FSETP.NAN.AND P1, PT, R5, R5, PT ;  /* 0x000000050500720b */ /* 0x000fe20003f28000 */
[----:B------:R-:W1:Y:S10]  /*06c0*/  SHFL.BFLY PT, R6, R5, 0x1, 0x1f ;  /* 0x0c201f0005067f89 */ /* 0x000e7400000e0000 */
[----:B------:R-:W-:-:S02]  /*06d0*/  @!P4 FSEL R13, R13, R8, P5 ;  /* 0x000000080d0dc208 */ /* 0x000fc40002800000 */
[----:B------:R-:W-:Y:S02]  /*06e0*/  LEA R8, R11, UR4, 0x2 ;  /* 0x000000040b087c11 */ /* 0x000fe4000f8e10ff */
[----:B------:R-:W-:Y:S01]  /*06f0*/  FSETP.NAN.AND P4, PT, R13, R13, PT ;  /* 0x0000000d0d00720b */ /* 0x000fe20003f88000 */
[----:B------:R-:W2:Y:S01]  /*0700*/  SHFL.BFLY PT, R10, R13, 0x2, 0x1f ;  /* 0x0c401f000d0a7f89 */ /* 0x000ea200000e0000 */
[----:B-1----:R-:W-:-:S13]  /*0710*/  FSETP.GEU.AND P6, PT, R5, R6, PT ;  /* 0x000000060500720b */ /* 0x002fda0003fce000 */
[----:B------:R-:W-:Y:S02]  /*0720*/  @P6 SEL R5, R5, R6, P1 ;  /* 0x0000000605056207 */ /* 0x000fe40000800000 */
[----:B------:R-:W-:Y:S02]  /*0730*/  LOP3.LUT R6, R7, 0x4, RZ, 0xc0, !PT ;  /* 0x0000000407067812 */ /* 0x000fe400078ec0ff */
[-C--:B--2---:R-:W-:Y:S02]  /*0740*/  FSETP.GT.AND P1, PT, R13, R10.reuse, PT ;  /* 0x0000000a0d00720b */ /* 0x084fe40003f24000 */
[----:B------:R-:W-:Y:S01]  /*0750*/  LOP3.LUT R7, R11, 0x1, RZ, 0xc0, !PT ;  /* 0x000000010b077812 */ /* 0x000fe200078ec0ff */
[----:B------:R-:W-:Y:S01]  /*0760*/  @!P2 STS [R6+UR4], R5 ;  /* 0x000000050600a988 */ /* 0x000fe20008000804 */
[----:B------:R-:W-:Y:S09]  /*0770*/  BAR.SYNC.DEFER_BLOCKING 0x0 ;  /* 0x0000000000007b1d */ /* 0x000ff20000010000 */
[----:B------:R-:W-:-:S02]  /*0780*/  @!P1 FSEL R13, R13, R10, P4 ;  /* 0x0000000a0d0d9208 */ /* 0x000fc40002000000 */
[----:B------:R-:W-:-:S03]  /*0790*/  ISETP.NE.U32.AND P1, PT, R7, 0x1, PT ;  /* 0x000000010700780c */ /* 0x000fc60003f25070 */
[----:B------:R-:W1:Y:S01]  /*07a0*/  SHFL.BFLY PT, R12, R13, 0x1, 0x1f ;  /* 0x0c201f000d0c7f89 */ /* 0x000e6200000e0000 */
[----:B------:R-:W-:-:S03]  /*07b0*/  ISETP.LT.AND P1, PT, R11, 0x2, P1 ;  /* 0x000000020b00780c */ /* 0x000fc60000f21270 */
[----:B------:R-:W2:Y:S01]  /*07c0*/  @!P3 LDS R3, [R8] ;  /* 0x000000000803b984 */ /* 0x000ea20000000800 */
[----:B-1----:R-:W-:-:S03]  /*07d0*/  FSETP.GT.AND P4, PT, R13, R12, PT ;  /* 0x0000000c0d00720b */ /* 0x002fc60003f84000 */
[----:B--2---:R-:W1:Y:S01]  /*07e0*/  SHFL.BFLY PT, R10, R3, 0x1, 0x1f ;  /* 0x0c201f00030a7f89 */ /* 0x004e6200000e0000 */
[C---:B------:R-:W-:Y:S02]  /*07f0*/  FSETP.NAN.AND P6, PT, R3.reuse, R3, PT ;  /* 0x000000030300720b */ /* 0x040fe40003fc8000 */
[----:B-1----:R-:W-:-:S04]  /*0800*/  FSETP.GEU.AND P5, PT, R3, R10, PT ;  /* 0x0000000a0300720b */ /* 0x002fc80003fae000 */
[----:B------:R-:W-:Y:S02]  /*0810*/  SEL R10, R3, R10, !P5 ;  /* 0x0000000a030a7207 */ /* 0x000fe40006800000 */
[----:B------:R-:W-:Y:S02]  /*0820*/  FSETP.NAN.AND P5, PT, R13, R13, PT ;  /* 0x0000000d0d00720b */ /* 0x000fe40003fa8000 */
[----:B------:R-:W-:Y:S02]  /*0830*/  SEL R5, R3, R10, P6 ;  /* 0x0000000a03057207 */ /* 0x000fe40003000000 */
[----:B------:R-:W-:-:S03]  /*0840*/  @!P4 SEL R13, R13, R12, P5 ;  /* 0x0000000c0d0dc207 */ /* 0x000fc60002800000 */
[----:B------:R-:W-:Y:S01]  /*0850*/  @P1 STS [R8], R5 ;  /* 0x0000000508001388 */ /* 0x000fe20000000800 */
[----:B------:R-:W-:Y:S06]  /*0860*/  BAR.SYNC.DEFER_BLOCKING 0x0 ;  /* 0x0000000000007b1d */ /* 0x000fec0000010000 */
[----:B------:R-:W-:Y:S02]  /*0870*/  LDS R9, [UR4] ;  /* 0x00000004ff097984 */ /* 0x000fe40008000800 */
[----:B------:R-:W-:Y:S06]  /*0880*/  BAR.SYNC.DEFER_BLOCKING 0x0 ;  /* 0x0000000000007b1d */ /* 0x000fec0000010000 */
[----:B------:R1:W-:Y:S02]  /*0890*/  @!P2 STS [R6+UR4], R13 ;  /* 0x0000000d0600a988 */ /* 0x0003e40008000804 */
[----:B------:R-:W-:Y:S08]  /*08a0*/  BAR.SYNC.DEFER_BLOCKING 0x0 ;  /* 0x0000000000007b1d */ /* 0x000ff00000010000 */
[----:B-1----:R-:W1:Y:S01]  /*08b0*/  LDC.64 R6, c[0x0][0x210] ;  /* 0x00008400ff067b82 */ /* 0x002e620000000a00 */
[----:B------:R-:W2:Y:S04]  /*08c0*/  @!P3 LDS R4, [R8] ;  /* 0x000000000804b984 */ /* 0x000ea80000000800 */
[----:B--2---:R-:W2:Y:S01]  /*08d0*/  SHFL.BFLY PT, R3, R4, 0x1, 0x1f ;  /* 0x0c201f0004037f89 */ /* 0x004ea200000e0000 */
[----:B------:R-:W-:-:S02]  /*08e0*/  FSETP.NAN.AND P3, PT, R4, R4, PT ;  /* 0x000000040400720b */ /* 0x000fc40003f68000 */
[----:B--2---:R-:W-:-:S04]  /*08f0*/  FSETP.GT.AND P2, PT, R4, R3, PT ;  /* 0x000000030400720b */ /* 0x004fc80003f44000 */
[----:B------:R-:W-:-:S04]  /*0900*/  SEL R3, R4, R3, P2 ;  /* 0x0000000304037207 */ /* 0x000fc80001000000 */
[----:B------:R-:W-:Y:S01]  /*0910*/  SEL R5, R4, R3, P3 ;  /* 0x0000000304057207 */ /* 0x000fe20001800000 */
[----:B-1----:R-:W-:-:S04]  /*0920*/  IMAD.WIDE R2, R2, 0x4, R6 ;  /* 0x0000000402027825 */ /* 0x002fc800078e0206 */
[----:B------:R-:W-:Y:S01]  /*0930*/  @P1 STS [R8], R5 ;  /* 0x0000000508001388 */ /* 0x000fe20000000800 */
[----:B------:R-:W-:Y:S06]  /*0940*/  BAR.SYNC.DEFER_BLOCKING 0x0 ;  /* 0x0000000000007b1d */ /* 0x000fec0000010000 */
[----:B------:R-:W1:Y:S02]  /*0950*/  LDS R10, [UR4] ;  /* 0x00000004ff0a7984 */ /* 0x000e640008000800 */
[----:B-1----:R-:W-:Y:S01]  /*0960*/  FADD R9, -R9, R10 ;  /* 0x0000000a09097221 */ /* 0x002fe20000000100 */
[----:B------:R-:W-:Y:S06]  /*0970*/  BAR.SYNC.DEFER_BLOCKING 0x0 ;  /* 0x0000000000007b1d */ /* 0x000fec0000010000 */
[----:B------:R-:W-:Y:S05]  /*0980*/  @!P0 EXIT ;  /* 0x000000000000894d */ /* 0x000fea0003800000 */
[----:B------:R-:W-:-:S05]  /*0990*/  FSET.BF.GT.AND R9, R9, 4, PT ;  /* 0x408000000909780a */ /* 0x000fca0003804000 */
[----:B------:R-:W-:Y:S01]  /*09a0*/  STG.E desc[UR6][R2.64], R9 ;  /* 0x0000000902007986 */ /* 0x000fe2000c101906 */
[----:B------:R-:W-:Y:S05]  /*09b0*/  EXIT ;  /* 0x000000000000794d */ /* 0x000fea0003800000 */
.L_x_0:
[----:B------:R-:W-:-:S00]  /*09c0*/  BRA `(.L_x_0) ;  /* 0xfffffffc00fc7947 */ /* 0x000fc0000383ffff */
[----:B------:R-:W-:-:S00]  /*09d0*/  NOP ;  /* 0x0000000000007918 */ /* 0x000fc00000000000 */
        /* <DEDUP_REMOVED lines=10> */
.L_x_1:


//--------------------- .nv.shared.triton_per_fused__to_copy_max_min_0 --------------------------
	.section	.nv.shared.triton_per_fused__to_copy_max_min_0,"aw",@nobits
	.sectionflags	@""
	.align	16
	.zero		1024


//--------------------- .nv.constant0.triton_per_fused__to_copy_max_min_0 --------------------------
	.section	.nv.constant0.triton_per_fused__to_copy_max_min_0,"a",@progbits
	.sectionflags	@""
	.align	4
.nv.constant0.triton_per_fused__to_copy_max_min_0:
	.zero		552
